	.headerflags	@"EF_CUDA_TEXMODE_UNIFIED EF_CUDA_64BIT_ADDRESS EF_CUDA_SM86 EF_CUDA_VIRTUAL_SM(EF_CUDA_SM86)"
	.elftype	@"ET_EXEC"


//--------------------- .nv.info                  --------------------------
	.section	.nv.info,"",@"SHT_CUDA_INFO"
	.align	4


	//----- nvinfo : EIATTR_REGCOUNT
	.align		4
        /*0000*/ 	.byte	0x04, 0x2f
        /*0002*/ 	.short	(.L_1 - .L_0)
	.align		4
.L_0:
        /*0004*/ 	.word	index@(triton_poi_fused_add_mul_8)
        /*0008*/ 	.word	0x00000028


	//----- nvinfo : EIATTR_MIN_STACK_SIZE
	.align		4
.L_1:
        /*000c*/ 	.byte	0x04, 0x12
        /*000e*/ 	.short	(.L_3 - .L_2)
	.align		4
.L_2:
        /*0010*/ 	.word	index@(triton_poi_fused_add_mul_8)
        /*0014*/ 	.word	0x00000000


	//----- nvinfo : EIATTR_FRAME_SIZE
	.align		4
.L_3:
        /*0018*/ 	.byte	0x04, 0x11
        /*001a*/ 	.short	(.L_5 - .L_4)
	.align		4
.L_4:
        /*001c*/ 	.word	index@(triton_poi_fused_add_mul_8)
        /*0020*/ 	.word	0x00000000


	//----- nvinfo : EIATTR_MIN_STACK_SIZE
	.align		4
.L_5:
        /*0024*/ 	.byte	0x04, 0x12
        /*0026*/ 	.short	(.L_7 - .L_6)
	.align		4
.L_6:
        /*0028*/ 	.word	index@(triton_poi_fused_add_mul_8)
        /*002c*/ 	.word	0x00000000
.L_7:


//--------------------- .nv.info.triton_poi_fused_add_mul_8 --------------------------
	.section	.nv.info.triton_poi_fused_add_mul_8,"",@"SHT_CUDA_INFO"
	.sectionflags	@""
	.align	4


	//----- nvinfo : EIATTR_CUDA_API_VERSION
	.align		4
        /*0000*/ 	.byte	0x04, 0x37
        /*0002*/ 	.short	(.L_9 - .L_8)
.L_8:
        /*0004*/ 	.word	0x0000007c


	//----- nvinfo : EIATTR_SW2861232_WAR
	.align		4
.L_9:
        /*0008*/ 	.byte	0x01, 0x35
	.zero		2


	//----- nvinfo : EIATTR_PARAM_CBANK
	.align		4
        /*000c*/ 	.byte	0x04, 0x0a
        /*000e*/ 	.short	(.L_11 - .L_10)
	.align		4
.L_10:
        /*0010*/ 	.word	index@(.nv.constant0.triton_poi_fused_add_mul_8)
        /*0014*/ 	.short	0x0160
        /*0016*/ 	.short	0x0058


	//----- nvinfo : EIATTR_CBANK_PARAM_SIZE
	.align		4
.L_11:
        /*0018*/ 	.byte	0x03, 0x19
        /*001a*/ 	.short	0x0058


	//----- nvinfo : EIATTR_KPARAM_INFO
	.align		4
        /*001c*/ 	.byte	0x04, 0x17
        /*001e*/ 	.short	(.L_13 - .L_12)
.L_12:
        /*0020*/ 	.word	0x00000000
        /*0024*/ 	.short	0x000a
        /*0026*/ 	.short	0x0050
        /*0028*/ 	.byte	0x00, 0xf4, 0x21, 0x00


	//----- nvinfo : EIATTR_KPARAM_INFO
	.align		4
.L_13:
        /*002c*/ 	.byte	0x04, 0x17
        /*002e*/ 	.short	(.L_15 - .L_14)
.L_14:
        /*0030*/ 	.word	0x00000000
        /*0034*/ 	.short	0x0009
        /*0036*/ 	.short	0x0048
        /*0038*/ 	.byte	0x00, 0xf0, 0x11, 0x00


	//----- nvinfo : EIATTR_KPARAM_INFO
	.align		4
.L_15:
        /*003c*/ 	.byte	0x04, 0x17
        /*003e*/ 	.short	(.L_17 - .L_16)
.L_16:
        /*0040*/ 	.word	0x00000000
        /*0044*/ 	.short	0x0008
        /*0046*/ 	.short	0x0040
        /*0048*/ 	.byte	0x00, 0xf4, 0x21, 0x00


	//----- nvinfo : EIATTR_KPARAM_INFO
	.align		4
.L_17:
        /*004c*/ 	.byte	0x04, 0x17
        /*004e*/ 	.short	(.L_19 - .L_18)
.L_18:
        /*0050*/ 	.word	0x00000000
        /*0054*/ 	.short	0x0007
        /*0056*/ 	.short	0x0038
        /*0058*/ 	.byte	0x00, 0xf4, 0x21, 0x00


	//----- nvinfo : EIATTR_KPARAM_INFO
	.align		4
.L_19:
        /*005c*/ 	.byte	0x04, 0x17
        /*005e*/ 	.short	(.L_21 - .L_20)
.L_20:
        /*0060*/ 	.word	0x00000000
        /*0064*/ 	.short	0x0006
        /*0066*/ 	.short	0x0030
        /*0068*/ 	.byte	0x00, 0xf4, 0x21, 0x00


	//----- nvinfo : EIATTR_KPARAM_INFO
	.align		4
.L_21:
        /*006c*/ 	.byte	0x04, 0x17
        /*006e*/ 	.short	(.L_23 - .L_22)
.L_22:
        /*0070*/ 	.word	0x00000000
        /*0074*/ 	.short	0x0005
        /*0076*/ 	.short	0x0028
        /*0078*/ 	.byte	0x00, 0xf4, 0x21, 0x00


	//----- nvinfo : EIATTR_KPARAM_INFO
	.align		4
.L_23:
        /*007c*/ 	.byte	0x04, 0x17
        /*007e*/ 	.short	(.L_25 - .L_24)
.L_24:
        /*0080*/ 	.word	0x00000000
        /*0084*/ 	.short	0x0004
        /*0086*/ 	.short	0x0020
        /*0088*/ 	.byte	0x00, 0xf4, 0x21, 0x00


	//----- nvinfo : EIATTR_KPARAM_INFO
	.align		4
.L_25:
        /*008c*/ 	.byte	0x04, 0x17
        /*008e*/ 	.short	(.L_27 - .L_26)
.L_26:
        /*0090*/ 	.word	0x00000000
        /*0094*/ 	.short	0x0003
        /*0096*/ 	.short	0x0018
        /*0098*/ 	.byte	0x00, 0xf4, 0x21, 0x00


	//----- nvinfo : EIATTR_KPARAM_INFO
	.align		4
.L_27:
        /*009c*/ 	.byte	0x04, 0x17
        /*009e*/ 	.short	(.L_29 - .L_28)
.L_28:
        /*00a0*/ 	.word	0x00000000
        /*00a4*/ 	.short	0x0002
        /*00a6*/ 	.short	0x0010
        /*00a8*/ 	.byte	0x00, 0xf4, 0x21, 0x00


	//----- nvinfo : EIATTR_KPARAM_INFO
	.align		4
.L_29:
        /*00ac*/ 	.byte	0x04, 0x17
        /*00ae*/ 	.short	(.L_31 - .L_30)
.L_30:
        /*00b0*/ 	.word	0x00000000
        /*00b4*/ 	.short	0x0001
        /*00b6*/ 	.short	0x0008
        /*00b8*/ 	.byte	0x00, 0xf4, 0x21, 0x00


	//----- nvinfo : EIATTR_KPARAM_INFO
	.align		4
.L_31:
        /*00bc*/ 	.byte	0x04, 0x17
        /*00be*/ 	.short	(.L_33 - .L_32)
.L_32:
        /*00c0*/ 	.word	0x00000000
        /*00c4*/ 	.short	0x0000
        /*00c6*/ 	.short	0x0000
        /*00c8*/ 	.byte	0x00, 0xf4, 0x21, 0x00


	//----- nvinfo : EIATTR_MAXREG_COUNT
	.align		4
.L_33:
        /*00cc*/ 	.byte	0x03, 0x1b
        /*00ce*/ 	.short	0x00ff


	//----- nvinfo : EIATTR_EXIT_INSTR_OFFSETS
	.align		4
        /*00d0*/ 	.byte	0x04, 0x1c
        /*00d2*/ 	.short	(.L_35 - .L_34)


	//   ....[0]....
.L_34:
        /*00d4*/ 	.word	0x00000a20


	//----- nvinfo : EIATTR_REQNTID
	.align		4
.L_35:
        /*00d8*/ 	.byte	0x04, 0x10
        /*00da*/ 	.short	(.L_37 - .L_36)
.L_36:
        /*00dc*/ 	.word	0x00000080
        /*00e0*/ 	.word	0x00000001
        /*00e4*/ 	.word	0x00000001
.L_37:


//--------------------- .nv.callgraph             --------------------------
	.section	.nv.callgraph,"",@"SHT_CUDA_CALLGRAPH"
	.align	4
	.sectionentsize	8
	.align		4
        /*0000*/ 	.word	0x00000000
	.align		4
        /*0004*/ 	.word	0xffffffff
	.align		4
        /*0008*/ 	.word	0x00000000
	.align		4
        /*000c*/ 	.word	0xfffffffe
	.align		4
        /*0010*/ 	.word	0x00000000
	.align		4
        /*0014*/ 	.word	0xfffffffd
	.align		4
        /*0018*/ 	.word	0x00000000
	.align		4
        /*001c*/ 	.word	0xfffffffc


//--------------------- .nv.rel.action            --------------------------
	.section	.nv.rel.action,"",@"SHT_CUDA_RELOCINFO"
	.align	8
	.sectionentsize	8
        /*0000*/ 	.byte	0x73, 0x00, 0x00, 0x00, 0x00, 0x00, 0x00, 0x00, 0x00, 0x00, 0x00, 0x11, 0x25, 0x00, 0x05, 0x36


//--------------------- .nv.constant0.triton_poi_fused_add_mul_8 --------------------------
	.section	.nv.constant0.triton_poi_fused_add_mul_8,"a",@progbits
	.sectionflags	@""
	.align	4
.nv.constant0.triton_poi_fused_add_mul_8:
	.zero		440


//--------------------- .text.triton_poi_fused_add_mul_8 --------------------------
	.section	.text.triton_poi_fused_add_mul_8,"ax",@progbits
	.sectioninfo	@"SHI_REGISTERS=40"
	.align	128
        .global         triton_poi_fused_add_mul_8
        .type           triton_poi_fused_add_mul_8,@function
        .size           triton_poi_fused_add_mul_8,(.L_x_1 - triton_poi_fused_add_mul_8)
        .other          triton_poi_fused_add_mul_8,@"STO_CUDA_ENTRY STV_DEFAULT"
triton_poi_fused_add_mul_8:
.text.triton_poi_fused_add_mul_8:
[----:B------:R-:W-:Y:S02]  /*0000*/  IMAD.MOV.U32 R1, RZ, RZ, c[0x0][0x28] ;  /* 0x00000a00ff017624 */ /* 0x000fe400078e00ff */
[----:B------:R-:W0:Y:S01]  /*0010*/  S2R R0, SR_TID.X ;  /* 0x0000000000007919 */ /* 0x000e220000002100 */
[----:B------:R-:W-:-:S03]  /*0020*/  ULDC.64 UR4, c[0x0][0x118] ;  /* 0x0000460000047ab9 */ /* 0x000fc60000000a00 */
[----:B------:R-:W1:Y:S01]  /*0030*/  S2R R3, SR_CTAID.X ;  /* 0x0000000000037919 */ /* 0x000e620000002500 */
[----:B0-----:R-:W-:-:S05]  /*0040*/  IMAD.SHL.U32 R0, R0, 0x8, RZ ;  /* 0x0000000800007824 */ /* 0x001fca00078e00ff */
[----:B------:R-:W-:-:S04]  /*0050*/  LOP3.LUT R0, R0, 0x3f8, RZ, 0xc0, !PT ;  /* 0x000003f800007812 */ /* 0x000fc800078ec0ff */
[----:B-1----:R-:W-:Y:S01]  /*0060*/  LEA R3, R3, R0, 0xa ;  /* 0x0000000003037211 */ /* 0x002fe200078e50ff */
[----:B------:R-:W-:-:S04]  /*0070*/  IMAD.MOV.U32 R0, RZ, RZ, 0x2 ;  /* 0x00000002ff007424 */ /* 0x000fc800078e00ff */
[----:B------:R-:W-:-:S05]  /*0080*/  IMAD.HI R2, R3, 0x2aaaaaab, RZ ;  /* 0x2aaaaaab03027827 */ /* 0x000fca00078e02ff */
[----:B------:R-:W-:-:S04]  /*0090*/  SHF.R.U32.HI R5, RZ, 0x1f, R2 ;  /* 0x0000001fff057819 */ /* 0x000fc80000011602 */
[----:B------:R-:W-:-:S05]  /*00a0*/  LEA.HI.SX32 R5, R2, R5, 0x17 ;  /* 0x0000000502057211 */ /* 0x000fca00078fbaff */
[----:B------:R-:W-:-:S06]  /*00b0*/  IMAD.WIDE R16, R5, R0, c[0x0][0x180] ;  /* 0x0000600005107625 */ /* 0x000fcc00078e0200 */
[----:B------:R-:W2:Y:S01]  /*00c0*/  LDG.E.EL.U16 R16, [R16.64] ;  /* 0x0000000410107981 */ /* 0x000ea2000c2e1500 */
[----:B------:R-:W-:-:S05]  /*00d0*/  IMAD.WIDE R18, R5, R0, c[0x0][0x188] ;  /* 0x0000620005127625 */ /* 0x000fca00078e0200 */
[----:B------:R0:W3:Y:S01]  /*00e0*/  LDG.E.EL.U16 R2, [R18.64] ;  /* 0x0000000412027981 */ /* 0x0000e2000c2e1500 */
[----:B------:R-:W-:Y:S02]  /*00f0*/  IMAD.MOV.U32 R32, RZ, RZ, 0x4 ;  /* 0x00000004ff207424 */ /* 0x000fe400078e00ff */
[----:B------:R-:W-:Y:S02]  /*0100*/  IMAD R21, R5, -0xc00, R3 ;  /* 0xfffff40005157824 */ /* 0x000fe400078e0203 */
[----:B------:R-:W-:-:S04]  /*0110*/  IMAD.WIDE R28, R3, R32, c[0x0][0x178] ;  /* 0x00005e00031c7625 */ /* 0x000fc800078e0220 */
[CC--:B------:R-:W-:Y:S01]  /*0120*/  IMAD.WIDE R8, R21.reuse, R0.reuse, c[0x0][0x190] ;  /* 0x0000640015087625 */ /* 0x0c0fe200078e0200 */
[----:B------:R-:W4:Y:S03]  /*0130*/  LDG.E.128 R4, [R28.64] ;  /* 0x000000041c047981 */ /* 0x000f26000c1e1d00 */
[CC--:B------:R-:W-:Y:S02]  /*0140*/  IMAD.WIDE R12, R21.reuse, R0.reuse, c[0x0][0x198] ;  /* 0x00006600150c7625 */ /* 0x0c0fe400078e0200 */
[----:B------:R-:W5:Y:S04]  /*0150*/  LDG.E.EL.128 R8, [R8.64] ;  /* 0x0000000408087981 */ /* 0x000f68000c2e1d00 */
[----:B------:R-:W4:Y:S01]  /*0160*/  LDG.E.EL.128 R12, [R12.64] ;  /* 0x000000040c0c7981 */ /* 0x000f22000c2e1d00 */
[----:B------:R-:W-:Y:S01]  /*0170*/  IADD3 R21, R21, 0x1800, RZ ;  /* 0x0000180015157810 */ /* 0x000fe20007ffe0ff */
[C---:B------:R-:W-:Y:S01]  /*0180*/  IMAD.WIDE R24, R3.reuse, R0, c[0x0][0x160] ;  /* 0x0000580003187625 */ /* 0x040fe200078e0200 */
[----:B------:R-:W-:-:S05]  /*0190*/  IADD3 R33, R3, 0x4, RZ ;  /* 0x0000000403217810 */ /* 0x000fca0007ffe0ff */
[----:B------:R-:W4:Y:S01]  /*01a0*/  LDG.E.128 R24, [R24.64] ;  /* 0x0000000418187981 */ /* 0x000f22000c1e1d00 */
[----:B--2---:R-:W-:-:S04]  /*01b0*/  SHF.L.U32 R17, R16, 0x10, RZ ;  /* 0x0000001010117819 */ /* 0x004fc800000006ff */
[----:B------:R-:W-:-:S04]  /*01c0*/  FSETP.GE.AND P0, PT, R17, RZ, PT ;  /* 0x000000ff1100720b */ /* 0x000fc80003f06000 */
[----:B0-----:R-:W-:Y:S01]  /*01d0*/  SEL R18, R16, RZ, !P0 ;  /* 0x000000ff10127207 */ /* 0x001fe20004000000 */
[----:B---3--:R-:W-:-:S04]  /*01e0*/  IMAD.U32 R19, R2, 0x10000, RZ ;  /* 0x0001000002137824 */ /* 0x008fc800078e00ff */
[----:B------:R-:W-:Y:S01]  /*01f0*/  IMAD.U32 R18, R18, 0x10000, RZ ;  /* 0x0001000012127824 */ /* 0x000fe200078e00ff */
[----:B------:R-:W-:Y:S02]  /*0200*/  FSETP.GTU.AND P2, PT, R19, RZ, PT ;  /* 0x000000ff1300720b */ /* 0x000fe40003f4c000 */
[----:B------:R-:W-:Y:S01]  /*0210*/  FSETP.GE.AND P0, PT, R17, RZ, PT ;  /* 0x000000ff1100720b */ /* 0x000fe20003f06000 */
[----:B------:R-:W-:Y:S01]  /*0220*/  FADD R18, RZ, -R18 ;  /* 0x80000012ff127221 */ /* 0x000fe20000000000 */
[----:B------:R-:W-:Y:S02]  /*0230*/  SEL R17, R2, RZ, P2 ;  /* 0x000000ff02117207 */ /* 0x000fe40001000000 */
[----:B------:R-:W-:Y:S02]  /*0240*/  SEL R16, R16, RZ, !P0 ;  /* 0x000000ff10107207 */ /* 0x000fe40004000000 */
[----:B------:R-:W-:Y:S01]  /*0250*/  FSETP.NAN.AND P1, PT, R18, R18, PT ;  /* 0x000000121200720b */ /* 0x000fe20003f28000 */
[----:B------:R-:W-:Y:S01]  /*0260*/  IMAD.U32 R17, R17, 0x10000, RZ ;  /* 0x0001000011117824 */ /* 0x000fe200078e00ff */
[----:B------:R-:W-:-:S02]  /*0270*/  SHF.L.U32 R16, R16, 0x10, RZ ;  /* 0x0000001010107819 */ /* 0x000fc400000006ff */
[----:B------:R-:W-:Y:S02]  /*0280*/  FSETP.GTU.AND P0, PT, R19, RZ, PT ;  /* 0x000000ff1300720b */ /* 0x000fe40003f0c000 */
[----:B------:R-:W-:Y:S01]  /*0290*/  FSETP.GT.AND P2, PT, R18, R17, PT ;  /* 0x000000111200720b */ /* 0x000fe20003f44000 */
[----:B------:R-:W-:Y:S01]  /*02a0*/  FADD R36, RZ, -R16 ;  /* 0x80000010ff247221 */ /* 0x000fe20000000000 */
[----:B------:R-:W-:-:S05]  /*02b0*/  SEL R2, R2, RZ, P0 ;  /* 0x000000ff02027207 */ /* 0x000fca0000000000 */
[----:B------:R-:W-:Y:S02]  /*02c0*/  @!P1 FSEL R18, R18, R17, P2 ;  /* 0x0000001112129208 */ /* 0x000fe40001000000 */
[----:B------:R-:W-:Y:S02]  /*02d0*/  FSETP.NAN.AND P1, PT, R36, R36, PT ;  /* 0x000000242400720b */ /* 0x000fe40003f28000 */
[----:B------:R-:W-:Y:S01]  /*02e0*/  SHF.L.U32 R23, R2, 0x10, RZ ;  /* 0x0000001002177819 */ /* 0x000fe200000006ff */
[----:B------:R-:W-:-:S03]  /*02f0*/  FMUL R2, R18, 0.0078740157186985015869 ;  /* 0x3c01020412027820 */ /* 0x000fc60000400000 */
[----:B------:R-:W-:Y:S02]  /*0300*/  FSETP.GT.AND P2, PT, R36, R23, PT ;  /* 0x000000172400720b */ /* 0x000fe40003f44000 */
[----:B------:R-:W-:-:S05]  /*0310*/  FSETP.GT.AND P0, PT, R2, 9.9999997473787516356e-06, PT ;  /* 0x3727c5ac0200780b */ /* 0x000fca0003f04000 */
[----:B------:R-:W-:-:S05]  /*0320*/  @!P1 FSEL R36, R36, R23, P2 ;  /* 0x0000001724249208 */ /* 0x000fca0001000000 */
[----:B------:R-:W-:Y:S01]  /*0330*/  FMUL R36, R36, 0.0078740157186985015869 ;  /* 0x3c01020424247820 */ /* 0x000fe20000400000 */
[----:B------:R-:W-:-:S04]  /*0340*/  FSETP.NAN.AND P2, PT, R2, R2, PT ;  /* 0x000000020200720b */ /* 0x000fc80003f48000 */
[----:B------:R-:W-:Y:S01]  /*0350*/  FSETP.GT.AND P1, PT, R36, 9.9999997473787516356e-06, PT ;  /* 0x3727c5ac2400780b */ /* 0x000fe20003f24000 */
[C---:B------:R-:W-:Y:S01]  /*0360*/  IMAD.WIDE.U32 R16, R21.reuse, R0, c[0x0][0x170] ;  /* 0x00005c0015107625 */ /* 0x040fe200078e0000 */
[----:B----4-:R-:W-:Y:S02]  /*0370*/  I2FP.F32.S32 R31, R5 ;  /* 0x00000005001f7245 */ /* 0x010fe40000201400 */
[----:B------:R-:W-:Y:S02]  /*0380*/  @!P0 FSEL R2, R2, 9.9999997473787516356e-06, P2 ;  /* 0x3727c5ac02028808 */ /* 0x000fe40001000000 */
[----:B-----5:R-:W-:Y:S02]  /*0390*/  PRMT R5, R8, 0x7632, R5 ;  /* 0x0000763208057816 */ /* 0x020fe40000000005 */
[----:B------:R-:W-:Y:S01]  /*03a0*/  PRMT R30, R12, 0x7632, R30 ;  /* 0x000076320c1e7816 */ /* 0x000fe2000000001e */
[----:B------:R-:W-:Y:S01]  /*03b0*/  IMAD.WIDE.U32 R20, R21, R32, c[0x0][0x168] ;  /* 0x00005a0015147625 */ /* 0x000fe200078e0020 */
[----:B------:R-:W-:Y:S01]  /*03c0*/  FSETP.NAN.AND P0, PT, R36, R36, PT ;  /* 0x000000242400720b */ /* 0x000fe20003f08000 */
[----:B------:R-:W2:Y:S01]  /*03d0*/  LDG.E.EL.128 R16, [R16.64] ;  /* 0x0000000410107981 */ /* 0x000ea2000c2e1d00 */
[----:B------:R-:W-:Y:S01]  /*03e0*/  SHF.L.U32 R30, R30, 0x10, RZ ;  /* 0x000000101e1e7819 */ /* 0x000fe200000006ff */
[----:B------:R-:W-:Y:S01]  /*03f0*/  IMAD.U32 R5, R5, 0x10000, RZ ;  /* 0x0001000005057824 */ /* 0x000fe200078e00ff */
[----:B------:R-:W-:Y:S01]  /*0400*/  FMUL R31, R31, R2 ;  /* 0x000000021f1f7220 */ /* 0x000fe20000400000 */
[----:B------:R-:W-:Y:S01]  /*0410*/  I2FP.F32.S32 R35, R4 ;  /* 0x0000000400237245 */ /* 0x000fe20000201400 */
[----:B------:R-:W3:Y:S01]  /*0420*/  LDG.E.EL.128 R20, [R20.64] ;  /* 0x0000000414147981 */ /* 0x000ee2000c2e1d00 */
[----:B------:R-:W-:Y:S01]  /*0430*/  @!P1 FSEL R36, R36, 9.9999997473787516356e-06, P0 ;  /* 0x3727c5ac24249808 */ /* 0x000fe20000000000 */
[----:B------:R-:W-:Y:S01]  /*0440*/  FFMA R5, R5, R31, R30 ;  /* 0x0000001f05057223 */ /* 0x000fe2000000001e */
[----:B------:R-:W-:Y:S01]  /*0450*/  IMAD.U32 R4, R8, 0x10000, RZ ;  /* 0x0001000008047824 */ /* 0x000fe200078e00ff */
[----:B------:R-:W-:Y:S01]  /*0460*/  SHF.L.U32 R31, R12, 0x10, RZ ;  /* 0x000000100c1f7819 */ /* 0x000fe200000006ff */
[----:B------:R-:W-:Y:S01]  /*0470*/  IMAD.HI R8, R33, 0x2aaaaaab, RZ ;  /* 0x2aaaaaab21087827 */ /* 0x000fe200078e02ff */
[----:B------:R-:W-:-:S04]  /*0480*/  FMUL R35, R35, R36 ;  /* 0x0000002423237220 */ /* 0x000fc80000400000 */
[----:B------:R-:W-:Y:S01]  /*0490*/  FFMA R4, R4, R35, R31 ;  /* 0x0000002304047223 */ /* 0x000fe2000000001f */
[----:B------:R-:W-:-:S04]  /*04a0*/  SHF.R.U32.HI R31, RZ, 0x1f, R8 ;  /* 0x0000001fff1f7819 */ /* 0x000fc80000011608 */
[----:B------:R-:W-:Y:S02]  /*04b0*/  LEA.HI R8, R8, R31, RZ, 0x17 ;  /* 0x0000001f08087211 */ /* 0x000fe400078fb8ff */
[----:B------:R-:W4:Y:S01]  /*04c0*/  LDG.E.128 R28, [R28.64+0x10] ;  /* 0x000010041c1c7981 */ /* 0x000f22000c1e1d00 */
[----:B------:R-:W-:Y:S02]  /*04d0*/  I2FP.F32.S32 R35, R7 ;  /* 0x0000000700237245 */ /* 0x000fe40000201400 */
[----:B------:R-:W-:Y:S01]  /*04e0*/  IMAD R33, R8, -0xc00, R33 ;  /* 0xfffff40008217824 */ /* 0x000fe200078e0221 */
[----:B------:R-:W-:Y:S02]  /*04f0*/  PRMT R7, R9, 0x7632, R7 ;  /* 0x0000763209077816 */ /* 0x000fe40000000007 */
[----:B------:R-:W-:Y:S01]  /*0500*/  PRMT R8, R13, 0x7632, R8 ;  /* 0x000076320d087816 */ /* 0x000fe20000000008 */
[----:B------:R-:W-:Y:S01]  /*0510*/  FMUL R35, R2, R35 ;  /* 0x0000002302237220 */ /* 0x000fe20000400000 */
[----:B------:R-:W-:-:S02]  /*0520*/  IMAD.WIDE R32, R33, R32, c[0x0][0x168] ;  /* 0x00005a0021207625 */ /* 0x000fc400078e0220 */
[----:B------:R-:W-:Y:S02]  /*0530*/  SHF.L.U32 R8, R8, 0x10, RZ ;  /* 0x0000001008087819 */ /* 0x000fe400000006ff */
[----:B------:R-:W-:-:S04]  /*0540*/  IMAD.U32 R7, R7, 0x10000, RZ ;  /* 0x0001000007077824 */ /* 0x000fc800078e00ff */
[----:B------:R-:W-:Y:S02]  /*0550*/  FFMA R7, R7, R35, R8 ;  /* 0x0000002307077223 */ /* 0x000fe40000000008 */
[----:B------:R-:W5:Y:S01]  /*0560*/  LDG.E.EL.128 R32, [R32.64+0x6000] ;  /* 0x0060000420207981 */ /* 0x000f62000c2e1d00 */
[----:B------:R-:W-:Y:S01]  /*0570*/  I2FP.F32.S32 R37, R6 ;  /* 0x0000000600257245 */ /* 0x000fe20000201400 */
[----:B------:R-:W-:Y:S01]  /*0580*/  IMAD.U32 R6, R9, 0x10000, RZ ;  /* 0x0001000009067824 */ /* 0x000fe200078e00ff */
[----:B------:R-:W-:-:S03]  /*0590*/  SHF.L.U32 R13, R13, 0x10, RZ ;  /* 0x000000100d0d7819 */ /* 0x000fc600000006ff */
[----:B------:R-:W-:-:S04]  /*05a0*/  FMUL R37, R36, R37 ;  /* 0x0000002524257220 */ /* 0x000fc80000400000 */
[----:B------:R-:W-:Y:S01]  /*05b0*/  FFMA R6, R6, R37, R13 ;  /* 0x0000002506067223 */ /* 0x000fe2000000000d */
[----:B------:R-:W-:Y:S02]  /*05c0*/  PRMT R12, R25, 0x7632, R12 ;  /* 0x00007632190c7816 */ /* 0x000fe4000000000c */
[C---:B------:R-:W-:Y:S02]  /*05d0*/  PRMT R8, R10.reuse, 0x7632, R8 ;  /* 0x000076320a087816 */ /* 0x040fe40000000008 */
[----:B------:R-:W-:Y:S01]  /*05e0*/  SHF.L.U32 R10, R10, 0x10, RZ ;  /* 0x000000100a0a7819 */ /* 0x000fe200000006ff */
[C---:B--2---:R-:W-:Y:S01]  /*05f0*/  IMAD.U32 R9, R16.reuse, 0x10000, RZ ;  /* 0x0001000010097824 */ /* 0x044fe200078e00ff */
[----:B------:R-:W-:Y:S02]  /*0600*/  PRMT R16, R16, 0x7632, R16 ;  /* 0x0000763210107816 */ /* 0x000fe40000000010 */
[----:B------:R-:W-:Y:S01]  /*0610*/  SHF.L.U32 R13, R17, 0x10, RZ ;  /* 0x00000010110d7819 */ /* 0x000fe200000006ff */
[----:B---3--:R-:W-:Y:S01]  /*0620*/  FADD R20, R20, R9 ;  /* 0x0000000914147221 */ /* 0x008fe20000000000 */
[----:B------:R-:W-:-:S02]  /*0630*/  SHF.L.U32 R9, R24, 0x10, RZ ;  /* 0x0000001018097819 */ /* 0x000fc400000006ff */
[----:B------:R-:W-:Y:S01]  /*0640*/  PRMT R17, R17, 0x7632, R17 ;  /* 0x0000763211117816 */ /* 0x000fe20000000011 */
[----:B------:R-:W-:Y:S02]  /*0650*/  IMAD.U32 R16, R16, 0x10000, RZ ;  /* 0x0001000010107824 */ /* 0x000fe400078e00ff */
[----:B------:R-:W-:Y:S01]  /*0660*/  FFMA R4, R20, R4, R9 ;  /* 0x0000000414047223 */ /* 0x000fe20000000009 */
[----:B------:R-:W-:Y:S01]  /*0670*/  PRMT R24, R24, 0x7632, R24 ;  /* 0x0000763218187816 */ /* 0x000fe20000000018 */
[----:B------:R-:W-:Y:S01]  /*0680*/  IMAD.U32 R20, R17, 0x10000, RZ ;  /* 0x0001000011147824 */ /* 0x000fe200078e00ff */
[----:B------:R-:W-:Y:S01]  /*0690*/  FADD R21, R21, R16 ;  /* 0x0000001015157221 */ /* 0x000fe20000000000 */
[----:B------:R-:W-:Y:S01]  /*06a0*/  SHF.L.U32 R16, R25, 0x10, RZ ;  /* 0x0000001019107819 */ /* 0x000fe200000006ff */
[----:B------:R-:W-:Y:S01]  /*06b0*/  FADD R13, R22, R13 ;  /* 0x0000000d160d7221 */ /* 0x000fe20000000000 */
[----:B------:R-:W-:Y:S01]  /*06c0*/  FADD R23, R23, R20 ;  /* 0x0000001417177221 */ /* 0x000fe20000000000 */
[----:B------:R-:W-:Y:S01]  /*06d0*/  SHF.L.U32 R20, R12, 0x10, RZ ;  /* 0x000000100c147819 */ /* 0x000fe200000006ff */
[----:B------:R-:W-:Y:S01]  /*06e0*/  IMAD.U32 R24, R24, 0x10000, RZ ;  /* 0x0001000018187824 */ /* 0x000fe200078e00ff */
[----:B------:R-:W-:Y:S01]  /*06f0*/  FFMA R6, R13, R6, R16 ;  /* 0x000000060d067223 */ /* 0x000fe20000000010 */
[C---:B------:R-:W-:Y:S01]  /*0700*/  PRMT R12, R14.reuse, 0x7632, R12 ;  /* 0x000076320e0c7816 */ /* 0x040fe2000000000c */
[----:B------:R-:W-:Y:S01]  /*0710*/  IMAD.U32 R13, R14, 0x10000, RZ ;  /* 0x000100000e0d7824 */ /* 0x000fe200078e00ff */
[----:B------:R-:W-:Y:S01]  /*0720*/  PRMT R14, R15, 0x7632, R14 ;  /* 0x000076320f0e7816 */ /* 0x000fe2000000000e */
[----:B------:R-:W-:Y:S01]  /*0730*/  FFMA R5, R21, R5, R24 ;  /* 0x0000000515057223 */ /* 0x000fe20000000018 */
[----:B------:R-:W-:Y:S01]  /*0740*/  SHF.L.U32 R16, R15, 0x10, RZ ;  /* 0x000000100f107819 */ /* 0x000fe200000006ff */
[----:B------:R-:W-:Y:S01]  /*0750*/  FFMA R7, R23, R7, R20 ;  /* 0x0000000717077223 */ /* 0x000fe20000000014 */
[----:B----4-:R-:W-:Y:S01]  /*0760*/  I2FP.F32.S32 R29, R29 ;  /* 0x0000001d001d7245 */ /* 0x010fe20000201400 */
[----:B------:R-:W-:Y:S01]  /*0770*/  IMAD.U32 R17, R18, 0x10000, RZ ;  /* 0x0001000012117824 */ /* 0x000fe200078e00ff */
[----:B------:R-:W-:-:S02]  /*0780*/  I2FP.F32.S32 R31, R31 ;  /* 0x0000001f001f7245 */ /* 0x000fc40000201400 */
[----:B------:R-:W-:Y:S02]  /*0790*/  PRMT R9, R11, 0x7632, R9 ;  /* 0x000076320b097816 */ /* 0x000fe40000000009 */
[----:B------:R-:W-:Y:S02]  /*07a0*/  PRMT R15, R18, 0x7632, R15 ;  /* 0x00007632120f7816 */ /* 0x000fe4000000000f */
[C---:B------:R-:W-:Y:S02]  /*07b0*/  PRMT R18, R19.reuse, 0x7632, R18 ;  /* 0x0000763213127816 */ /* 0x040fe40000000012 */
[----:B------:R-:W-:Y:S02]  /*07c0*/  I2FP.F32.S32 R21, R28 ;  /* 0x0000001c00157245 */ /* 0x000fe40000201400 */
[----:B------:R-:W-:Y:S01]  /*07d0*/  I2FP.F32.S32 R23, R30 ;  /* 0x0000001e00177245 */ /* 0x000fe20000201400 */
[C---:B------:R-:W-:Y:S01]  /*07e0*/  FMUL R24, R2.reuse, R29 ;  /* 0x0000001d02187220 */ /* 0x040fe20000400000 */
[----:B------:R-:W-:Y:S01]  /*07f0*/  FMUL R22, R2, R31 ;  /* 0x0000001f02167220 */ /* 0x000fe20000400000 */
[----:B------:R-:W-:Y:S01]  /*0800*/  SHF.L.U32 R19, R19, 0x10, RZ ;  /* 0x0000001013137819 */ /* 0x000fe200000006ff */
[----:B------:R-:W-:Y:S01]  /*0810*/  IMAD.U32 R9, R9, 0x10000, RZ ;  /* 0x0001000009097824 */ /* 0x000fe200078e00ff */
[----:B------:R-:W-:Y:S01]  /*0820*/  PRMT R2, R26, 0x7632, R2 ;  /* 0x000076321a027816 */ /* 0x000fe20000000002 */
[----:B------:R-:W-:Y:S01]  /*0830*/  IMAD.U32 R14, R14, 0x10000, RZ ;  /* 0x000100000e0e7824 */ /* 0x000fe200078e00ff */
[----:B------:R-:W-:Y:S01]  /*0840*/  PRMT R20, R27, 0x7632, R20 ;  /* 0x000076321b147816 */ /* 0x000fe20000000014 */
[----:B------:R-:W-:Y:S01]  /*0850*/  IMAD.U32 R11, R11, 0x10000, RZ ;  /* 0x000100000b0b7824 */ /* 0x000fe200078e00ff */
[----:B------:R-:W-:Y:S01]  /*0860*/  SHF.L.U32 R25, R8, 0x10, RZ ;  /* 0x0000001008197819 */ /* 0x000fe200000006ff */
[----:B------:R-:W-:Y:S01]  /*0870*/  FMUL R21, R36, R21 ;  /* 0x0000001524157220 */ /* 0x000fe20000400000 */
[----:B------:R-:W-:Y:S01]  /*0880*/  SHF.L.U32 R12, R12, 0x10, RZ ;  /* 0x000000100c0c7819 */ /* 0x000fe200000006ff */
[----:B------:R-:W-:Y:S01]  /*0890*/  FMUL R23, R36, R23 ;  /* 0x0000001724177220 */ /* 0x000fe20000400000 */
[----:B------:R-:W-:Y:S01]  /*08a0*/  SHF.L.U32 R18, R18, 0x10, RZ ;  /* 0x0000001012127819 */ /* 0x000fe200000006ff */
[----:B------:R-:W-:Y:S01]  /*08b0*/  IMAD.U32 R8, R15, 0x10000, RZ ;  /* 0x000100000f087824 */ /* 0x000fe200078e00ff */
[----:B------:R-:W-:Y:S01]  /*08c0*/  SHF.L.U32 R27, R27, 0x10, RZ ;  /* 0x000000101b1b7819 */ /* 0x000fe200000006ff */
[----:B------:R-:W-:Y:S01]  /*08d0*/  FFMA R14, R9, R22, R14 ;  /* 0x00000016090e7223 */ /* 0x000fe2000000000e */
[----:B------:R-:W-:Y:S01]  /*08e0*/  SHF.L.U32 R20, R20, 0x10, RZ ;  /* 0x0000001014147819 */ /* 0x000fe200000006ff */
[----:B------:R-:W-:Y:S01]  /*08f0*/  IMAD.U32 R26, R26, 0x10000, RZ ;  /* 0x000100001a1a7824 */ /* 0x000fe200078e00ff */
[----:B------:R-:W-:Y:S01]  /*0900*/  FFMA R24, R25, R24, R12 ;  /* 0x0000001819187223 */ /* 0x000fe2000000000c */
[----:B------:R-:W-:Y:S01]  /*0910*/  FFMA R10, R10, R21, R13 ;  /* 0x000000150a0a7223 */ /* 0x000fe2000000000d */
[----:B------:R-:W-:Y:S01]  /*0920*/  FFMA R11, R11, R23, R16 ;  /* 0x000000170b0b7223 */ /* 0x000fe20000000010 */
[----:B-----5:R-:W-:Y:S01]  /*0930*/  FADD R17, R32, R17 ;  /* 0x0000001120117221 */ /* 0x020fe20000000000 */
[----:B------:R-:W-:Y:S01]  /*0940*/  FADD R34, R34, R19 ;  /* 0x0000001322227221 */ /* 0x000fe20000000000 */
[----:B------:R-:W-:Y:S01]  /*0950*/  IMAD.U32 R9, R2, 0x10000, RZ ;  /* 0x0001000002097824 */ /* 0x000fe200078e00ff */
[----:B------:R-:W-:Y:S01]  /*0960*/  FADD R8, R33, R8 ;  /* 0x0000000821087221 */ /* 0x000fe20000000000 */
[----:B------:R-:W-:Y:S01]  /*0970*/  FADD R35, R35, R18 ;  /* 0x0000001223237221 */ /* 0x000fe20000000000 */
[----:B------:R-:W-:Y:S01]  /*0980*/  FFMA R10, R17, R10, R26 ;  /* 0x0000000a110a7223 */ /* 0x000fe2000000001a */
[----:B------:R-:W-:Y:S01]  /*0990*/  FFMA R11, R34, R11, R27 ;  /* 0x0000000b220b7223 */ /* 0x000fe2000000001b */
[----:B------:R-:W-:Y:S01]  /*09a0*/  FFMA R9, R8, R24, R9 ;  /* 0x0000001808097223 */ /* 0x000fe20000000009 */
[----:B------:R-:W-:Y:S01]  /*09b0*/  FFMA R14, R35, R14, R20 ;  /* 0x0000000e230e7223 */ /* 0x000fe20000000014 */
[----:B------:R-:W-:Y:S01]  /*09c0*/  F2FP.BF16.PACK_AB R4, R5, R4 ;  /* 0x000000040504723e */ /* 0x000fe200000010ff */
[----:B------:R-:W-:Y:S01]  /*09d0*/  IMAD.WIDE R2, R3, R0, c[0x0][0x1a0] ;  /* 0x0000680003027625 */ /* 0x000fe200078e0200 */
[----:B------:R-:W-:-:S02]  /*09e0*/  F2FP.BF16.PACK_AB R5, R7, R6 ;  /* 0x000000060705723e */ /* 0x000fc400000010ff */
[----:B------:R-:W-:Y:S02]  /*09f0*/  F2FP.BF16.PACK_AB R6, R9, R10 ;  /* 0x0000000a0906723e */ /* 0x000fe400000010ff */
[----:B------:R-:W-:-:S05]  /*0a00*/  F2FP.BF16.PACK_AB R7, R14, R11 ;  /* 0x0000000b0e07723e */ /* 0x000fca00000010ff */
[----:B------:R-:W-:Y:S01]  /*0a10*/  STG.E.128 [R2.64], R4 ;  /* 0x0000000402007986 */ /* 0x000fe2000c101d04 */
[----:B------:R-:W-:Y:S05]  /*0a20*/  EXIT ;  /* 0x000000000000794d */ /* 0x000fea0003800000 */
.L_x_0:
[----:B------:R-:W-:-:S00]  /*0a30*/  BRA `(.L_x_0) ;  /* 0xfffffff000007947 */ /* 0x000fc0000383ffff */
[----:B------:R-:W-:-:S00]  /*0a40*/  NOP ;  /* 0x0000000000007918 */ /* 0x000fc00000000000 */
        /* <DEDUP_REMOVED lines=11> */
.L_x_1:
